//
// Generated by NVIDIA NVVM Compiler
//
// Compiler Build ID: CL-36424714
// Cuda compilation tools, release 13.0, V13.0.88
// Based on NVVM 20.0.0
//

.version 9.0
.target sm_100
.address_size 64

	// .globl	_Z12add_constantiPi

.visible .entry _Z12add_constantiPi(
	.param .u32 _Z12add_constantiPi_param_0,
	.param .u64 .ptr .align 1 _Z12add_constantiPi_param_1
)
{
	.reg .b32 	%r<8>;
	.reg .b64 	%rd<5>;

	ld.param.u32 	%r1, [_Z12add_constantiPi_param_0];
	ld.param.u64 	%rd1, [_Z12add_constantiPi_param_1];
	cvta.to.global.u64 	%rd2, %rd1;
	mov.u32 	%r2, %tid.x;
	mov.u32 	%r3, %ctaid.x;
	mov.u32 	%r4, %ntid.x;
	mad.lo.s32 	%r5, %r3, %r4, %r2;
	mul.wide.s32 	%rd3, %r5, 4;
	add.s64 	%rd4, %rd2, %rd3;
	ld.global.u32 	%r6, [%rd4];
	add.s32 	%r7, %r6, %r1;
	st.global.u32 	[%rd4], %r7;
	ret;

}


// ===== COMPILED SASS (sm_100) =====

	.target	sm_100

	.elftype	@"ET_EXEC"


//--------------------- .note.nv.tkinfo           --------------------------
	.section	.note.nv.tkinfo,"",@"SHT_NOTE"
	.sectionflags	@"SHF_NOTE_NV_TKINFO"
	.tkinfo
        /*0018*/ 	.word	0x00000002
        /*0030*/ 	.string	""
        /*0030*/ 	.string	"ptxas"
        /*0030*/ 	.string	"Cuda compilation tools, release 13.0, V13.0.88"
        /*0030*/ 	.string	"Build cuda_13.0.r13.0/compiler.36424714_0"
        /*0030*/ 	.string	"-arch sm_100 -m 64 "



//--------------------- .note.nv.cuinfo           --------------------------
	.section	.note.nv.cuinfo,"",@"SHT_NOTE"
	.sectionflags	@"SHF_NOTE_NV_CUINFO"
        /*0018*/ 	.short	0x0002
        /*001a*/ 	.short	0x0064
        /*001c*/ 	.short	0x0082
	.zero		2


//--------------------- .nv.info                  --------------------------
	.section	.nv.info,"",@"SHT_CUDA_INFO"
	.align	4


	//----- nvinfo : EIATTR_REGCOUNT
	.align		4
        /*0000*/ 	.byte	0x04, 0x2f
        /*0002*/ 	.short	(.L_1 - .L_0)
	.align		4
.L_0:
        /*0004*/ 	.word	index@(_Z12add_constantiPi)
        /*0008*/ 	.word	0x00000008


	//----- nvinfo : EIATTR_FRAME_SIZE
	.align		4
.L_1:
        /*000c*/ 	.byte	0x04, 0x11
        /*000e*/ 	.short	(.L_3 - .L_2)
	.align		4
.L_2:
        /*0010*/ 	.word	index@(_Z12add_constantiPi)
        /*0014*/ 	.word	0x00000000


	//----- nvinfo : EIATTR_MIN_STACK_SIZE
	.align		4
.L_3:
        /*0018*/ 	.byte	0x04, 0x12
        /*001a*/ 	.short	(.L_5 - .L_4)
	.align		4
.L_4:
        /*001c*/ 	.word	index@(_Z12add_constantiPi)
        /*0020*/ 	.word	0x00000000
.L_5:


//--------------------- .nv.compat                --------------------------
	.section	.nv.compat,"",@"SHT_CUDA_COMPAT_INFO"
	.align	4
        /*0000*/ 	.byte	0x02, 0x09, 0x00, 0x00, 0x02, 0x02, 0x01, 0x00, 0x02, 0x05, 0x05, 0x00, 0x03, 0x07, 0x01, 0x01
        /*0010*/ 	.byte	0x02, 0x03, 0x00, 0x00, 0x02, 0x06, 0x01, 0x00, 0x04, 0x0b, 0x08, 0x00, 0x09, 0x00, 0x00, 0x00
        /*0020*/ 	.byte	0x00, 0x00, 0x00, 0x00


//--------------------- .nv.info._Z12add_constantiPi --------------------------
	.section	.nv.info._Z12add_constantiPi,"",@"SHT_CUDA_INFO"
	.sectionflags	@""
	.align	4


	//----- nvinfo : EIATTR_CUDA_API_VERSION
	.align		4
        /*0000*/ 	.byte	0x04, 0x37
        /*0002*/ 	.short	(.L_7 - .L_6)
.L_6:
        /*0004*/ 	.word	0x00000082


	//----- nvinfo : EIATTR_KPARAM_INFO
	.align		4
.L_7:
        /*0008*/ 	.byte	0x04, 0x17
        /*000a*/ 	.short	(.L_9 - .L_8)
.L_8:
        /*000c*/ 	.word	0x00000000
        /*0010*/ 	.short	0x0001
        /*0012*/ 	.short	0x0008
        /*0014*/ 	.byte	0x00, 0xf5, 0x21, 0x00


	//----- nvinfo : EIATTR_KPARAM_INFO
	.align		4
.L_9:
        /*0018*/ 	.byte	0x04, 0x17
        /*001a*/ 	.short	(.L_11 - .L_10)
.L_10:
        /*001c*/ 	.word	0x00000000
        /*0020*/ 	.short	0x0000
        /*0022*/ 	.short	0x0000
        /*0024*/ 	.byte	0x00, 0xf0, 0x11, 0x00


	//----- nvinfo : EIATTR_SPARSE_MMA_MASK
	.align		4
.L_11:
        /*0028*/ 	.byte	0x03, 0x50
        /*002a*/ 	.short	0x0000


	//----- nvinfo : EIATTR_MAXREG_COUNT
	.align		4
        /*002c*/ 	.byte	0x03, 0x1b
        /*002e*/ 	.short	0x00ff


	//----- nvinfo : EIATTR_MERCURY_ISA_VERSION
	.align		4
        /*0030*/ 	.byte	0x03, 0x5f
        /*0032*/ 	.short	0x0101


	//----- nvinfo : EIATTR_VRC_CTA_INIT_COUNT
	.align		4
        /*0034*/ 	.byte	0x02, 0x4a
	.zero		1
	.zero		1


	//----- nvinfo : EIATTR_EXIT_INSTR_OFFSETS
	.align		4
        /*0038*/ 	.byte	0x04, 0x1c
        /*003a*/ 	.short	(.L_13 - .L_12)


	//   ....[0]....
.L_12:
        /*003c*/ 	.word	0x000000c0


	//----- nvinfo : EIATTR_CBANK_PARAM_SIZE
	.align		4
.L_13:
        /*0040*/ 	.byte	0x03, 0x19
        /*0042*/ 	.short	0x0010


	//----- nvinfo : EIATTR_PARAM_CBANK
	.align		4
        /*0044*/ 	.byte	0x04, 0x0a
        /*0046*/ 	.short	(.L_15 - .L_14)
	.align		4
.L_14:
        /*0048*/ 	.word	index@(.nv.constant0._Z12add_constantiPi)
        /*004c*/ 	.short	0x0380
        /*004e*/ 	.short	0x0010


	//----- nvinfo : EIATTR_SW_WAR
	.align		4
.L_15:
        /*0050*/ 	.byte	0x04, 0x36
        /*0052*/ 	.short	(.L_17 - .L_16)
.L_16:
        /*0054*/ 	.word	0x00000008
.L_17:


//--------------------- .nv.callgraph             --------------------------
	.section	.nv.callgraph,"",@"SHT_CUDA_CALLGRAPH"
	.align	4
	.sectionentsize	8
	.align		4
        /*0000*/ 	.word	0x00000000
	.align		4
        /*0004*/ 	.word	0xffffffff
	.align		4
        /*0008*/ 	.word	0x00000000
	.align		4
        /*000c*/ 	.word	0xfffffffe
	.align		4
        /*0010*/ 	.word	0x00000000
	.align		4
        /*0014*/ 	.word	0xfffffffd
	.align		4
        /*0018*/ 	.word	0x00000000
	.align		4
        /*001c*/ 	.word	0xfffffffc


//--------------------- .text._Z12add_constantiPi --------------------------
	.section	.text._Z12add_constantiPi,"ax",@progbits
	.align	128
        .global         _Z12add_constantiPi
        .type           _Z12add_constantiPi,@function
        .size           _Z12add_constantiPi,(.L_x_1 - _Z12add_constantiPi)
        .other          _Z12add_constantiPi,@"STO_CUDA_ENTRY STV_DEFAULT"
_Z12add_constantiPi:
.text._Z12add_constantiPi:
[----:B------:R-:W-:Y:S01]  /*0000*/  LDC R1, c[0x0][0x37c] ;  /* 0x0000df00ff017b82 */ /* 0x000fe20000000800 */
[----:B------:R-:W0:Y:S07]  /*0010*/  S2R R5, SR_TID.X ;  /* 0x0000000000057919 */ /* 0x000e2e0000002100 */
[----:B------:R-:W0:Y:S01]  /*0020*/  S2UR UR6, SR_CTAID.X ;  /* 0x00000000000679c3 */ /* 0x000e220000002500 */
[----:B------:R-:W1:Y:S07]  /*0030*/  LDCU.64 UR4, c[0x0][0x358] ;  /* 0x00006b00ff0477ac */ /* 0x000e6e0008000a00 */
[----:B------:R-:W0:Y:S08]  /*0040*/  LDC R0, c[0x0][0x360] ;  /* 0x0000d800ff007b82 */ /* 0x000e300000000800 */
[----:B------:R-:W2:Y:S01]  /*0050*/  LDC.64 R2, c[0x0][0x388] ;  /* 0x0000e200ff027b82 */ /* 0x000ea20000000a00 */
[----:B0-----:R-:W-:Y:S01]  /*0060*/  IMAD R5, R0, UR6, R5 ;  /* 0x0000000600057c24 */ /* 0x001fe2000f8e0205 */
[----:B------:R-:W0:Y:S03]  /*0070*/  LDCU UR6, c[0x0][0x380] ;  /* 0x00007000ff0677ac */ /* 0x000e260008000800 */
[----:B--2---:R-:W-:-:S05]  /*0080*/  IMAD.WIDE R2, R5, 0x4, R2 ;  /* 0x0000000405027825 */ /* 0x004fca00078e0202 */
[----:B-1----:R-:W0:Y:S02]  /*0090*/  LDG.E R0, desc[UR4][R2.64] ;  /* 0x0000000402007981 */ /* 0x002e24000c1e1900 */
[----:B0-----:R-:W-:-:S05]  /*00a0*/  IADD3 R5, PT, PT, R0, UR6, RZ ;  /* 0x0000000600057c10 */ /* 0x001fca000fffe0ff */
[----:B------:R-:W-:Y:S01]  /*00b0*/  STG.E desc[UR4][R2.64], R5 ;  /* 0x0000000502007986 */ /* 0x000fe2000c101904 */
[----:B------:R-:W-:Y:S05]  /*00c0*/  EXIT ;  /* 0x000000000000794d */ /* 0x000fea0003800000 */
.L_x_0:
[----:B------:R-:W-:-:S00]  /*00d0*/  BRA `(.L_x_0) ;  /* 0xfffffffc00fc7947 */ /* 0x000fc0000383ffff */
[----:B------:R-:W-:-:S00]  /*00e0*/  NOP ;  /* 0x0000000000007918 */ /* 0x000fc00000000000 */
        /* <DEDUP_REMOVED lines=9> */
.L_x_1:


//--------------------- .nv.shared.reserved.0     --------------------------
	.section	.nv.shared.reserved.0,"aw",@nobits
	.weak		__nv_reservedSMEM_offset_0_alias
	.size		__nv_reservedSMEM_offset_0_alias, 0, 64
	.other		__nv_reservedSMEM_offset_0_alias,@"STO_CUDA_RESERVED_SHARED STV_DEFAULT"
__nv_reservedSMEM_offset_0_alias:
	.zero		0
	.zero		64


//--------------------- .nv.constant0._Z12add_constantiPi --------------------------
	.section	.nv.constant0._Z12add_constantiPi,"a",@progbits
	.sectionflags	@""
	.align	4
.nv.constant0._Z12add_constantiPi:
	.zero		912


//--------------------- SYMBOLS --------------------------

	.type		.nv.reservedSmem.offset0,@object
	.size		.nv.reservedSmem.offset0,0x4
